//
// Generated by NVIDIA NVVM Compiler
//
// Compiler Build ID: CL-36424714
// Cuda compilation tools, release 13.0, V13.0.88
// Based on NVVM 20.0.0
//

.version 9.0
.target sm_100
.address_size 64

	// .globl	_Z17naive_cuda_matmulPfS_S_jjj
// _ZZ17tiled_cuda_matmulPfS_S_jjjE3A_t has been demoted
// _ZZ17tiled_cuda_matmulPfS_S_jjjE3B_t has been demoted

.visible .entry _Z17naive_cuda_matmulPfS_S_jjj(
	.param .u64 .ptr .align 1 _Z17naive_cuda_matmulPfS_S_jjj_param_0,
	.param .u64 .ptr .align 1 _Z17naive_cuda_matmulPfS_S_jjj_param_1,
	.param .u64 .ptr .align 1 _Z17naive_cuda_matmulPfS_S_jjj_param_2,
	.param .u32 _Z17naive_cuda_matmulPfS_S_jjj_param_3,
	.param .u32 _Z17naive_cuda_matmulPfS_S_jjj_param_4,
	.param .u32 _Z17naive_cuda_matmulPfS_S_jjj_param_5
)
{
	.reg .pred 	%p<13>;
	.reg .b32 	%r<92>;
	.reg .b32 	%f<68>;
	.reg .b64 	%rd<69>;

	ld.param.u64 	%rd3, [_Z17naive_cuda_matmulPfS_S_jjj_param_0];
	ld.param.u64 	%rd4, [_Z17naive_cuda_matmulPfS_S_jjj_param_1];
	ld.param.u64 	%rd5, [_Z17naive_cuda_matmulPfS_S_jjj_param_2];
	ld.param.u32 	%r46, [_Z17naive_cuda_matmulPfS_S_jjj_param_3];
	ld.param.u32 	%r44, [_Z17naive_cuda_matmulPfS_S_jjj_param_4];
	ld.param.u32 	%r45, [_Z17naive_cuda_matmulPfS_S_jjj_param_5];
	cvta.to.global.u64 	%rd1, %rd5;
	cvta.to.global.u64 	%rd2, %rd4;
	mov.u32 	%r47, %ctaid.y;
	mov.u32 	%r48, %ntid.y;
	mov.u32 	%r49, %tid.y;
	mad.lo.s32 	%r1, %r47, %r48, %r49;
	mov.u32 	%r50, %ctaid.x;
	mov.u32 	%r51, %ntid.x;
	mul.lo.s32 	%r2, %r50, %r51;
	mov.u32 	%r3, %tid.x;
	add.s32 	%r4, %r2, %r3;
	setp.ge.u32 	%p1, %r1, %r46;
	setp.ge.u32 	%p2, %r4, %r45;
	or.pred  	%p3, %p1, %p2;
	@%p3 bra 	$L__BB0_14;
	setp.eq.s32 	%p4, %r44, 0;
	mov.f32 	%f67, 0f00000000;
	@%p4 bra 	$L__BB0_13;
	mul.lo.s32 	%r5, %r44, %r1;
	and.b32  	%r6, %r44, 7;
	setp.lt.u32 	%p5, %r44, 8;
	mov.f32 	%f67, 0f00000000;
	mov.b32 	%r90, 0;
	@%p5 bra 	$L__BB0_5;
	and.b32  	%r90, %r44, -8;
	neg.s32 	%r88, %r90;
	add.s32 	%r53, %r3, %r45;
	add.s32 	%r87, %r53, %r2;
	shl.b32 	%r10, %r45, 3;
	shl.b32 	%r54, %r45, 1;
	add.s32 	%r86, %r4, %r54;
	mad.lo.s32 	%r85, %r45, 3, %r4;
	shl.b32 	%r55, %r45, 2;
	add.s32 	%r84, %r4, %r55;
	mad.lo.s32 	%r83, %r45, 5, %r4;
	mad.lo.s32 	%r82, %r45, 6, %r4;
	mad.lo.s32 	%r81, %r45, 7, %r4;
	add.s32 	%r79, %r5, 3;
	mov.f32 	%f67, 0f00000000;
	mov.u32 	%r80, %r4;
$L__BB0_4:
	.pragma "nounroll";
	add.s32 	%r56, %r79, -3;
	mul.wide.u32 	%rd6, %r56, 4;
	add.s64 	%rd7, %rd2, %rd6;
	ld.global.f32 	%f17, [%rd7];
	mul.wide.u32 	%rd8, %r80, 4;
	add.s64 	%rd9, %rd1, %rd8;
	ld.global.f32 	%f18, [%rd9];
	fma.rn.f32 	%f19, %f17, %f18, %f67;
	add.s32 	%r57, %r79, -2;
	mul.wide.u32 	%rd10, %r57, 4;
	add.s64 	%rd11, %rd2, %rd10;
	ld.global.f32 	%f20, [%rd11];
	mul.wide.u32 	%rd12, %r87, 4;
	add.s64 	%rd13, %rd1, %rd12;
	ld.global.f32 	%f21, [%rd13];
	fma.rn.f32 	%f22, %f20, %f21, %f19;
	add.s32 	%r58, %r79, -1;
	mul.wide.u32 	%rd14, %r58, 4;
	add.s64 	%rd15, %rd2, %rd14;
	ld.global.f32 	%f23, [%rd15];
	mul.wide.u32 	%rd16, %r86, 4;
	add.s64 	%rd17, %rd1, %rd16;
	ld.global.f32 	%f24, [%rd17];
	fma.rn.f32 	%f25, %f23, %f24, %f22;
	add.s32 	%r59, %r79, 4;
	mul.wide.u32 	%rd18, %r79, 4;
	add.s64 	%rd19, %rd2, %rd18;
	ld.global.f32 	%f26, [%rd19];
	mul.wide.u32 	%rd20, %r85, 4;
	add.s64 	%rd21, %rd1, %rd20;
	ld.global.f32 	%f27, [%rd21];
	fma.rn.f32 	%f28, %f26, %f27, %f25;
	add.s32 	%r60, %r79, 1;
	mul.wide.u32 	%rd22, %r60, 4;
	add.s64 	%rd23, %rd2, %rd22;
	ld.global.f32 	%f29, [%rd23];
	mul.wide.u32 	%rd24, %r84, 4;
	add.s64 	%rd25, %rd1, %rd24;
	ld.global.f32 	%f30, [%rd25];
	fma.rn.f32 	%f31, %f29, %f30, %f28;
	add.s32 	%r61, %r79, 2;
	mul.wide.u32 	%rd26, %r61, 4;
	add.s64 	%rd27, %rd2, %rd26;
	ld.global.f32 	%f32, [%rd27];
	mul.wide.u32 	%rd28, %r83, 4;
	add.s64 	%rd29, %rd1, %rd28;
	ld.global.f32 	%f33, [%rd29];
	fma.rn.f32 	%f34, %f32, %f33, %f31;
	add.s32 	%r62, %r79, 3;
	mul.wide.u32 	%rd30, %r62, 4;
	add.s64 	%rd31, %rd2, %rd30;
	ld.global.f32 	%f35, [%rd31];
	mul.wide.u32 	%rd32, %r82, 4;
	add.s64 	%rd33, %rd1, %rd32;
	ld.global.f32 	%f36, [%rd33];
	fma.rn.f32 	%f37, %f35, %f36, %f34;
	mul.wide.u32 	%rd34, %r59, 4;
	add.s64 	%rd35, %rd2, %rd34;
	ld.global.f32 	%f38, [%rd35];
	mul.wide.u32 	%rd36, %r81, 4;
	add.s64 	%rd37, %rd1, %rd36;
	ld.global.f32 	%f39, [%rd37];
	fma.rn.f32 	%f67, %f38, %f39, %f37;
	add.s32 	%r88, %r88, 8;
	add.s32 	%r87, %r87, %r10;
	add.s32 	%r86, %r86, %r10;
	add.s32 	%r85, %r85, %r10;
	add.s32 	%r84, %r84, %r10;
	add.s32 	%r83, %r83, %r10;
	add.s32 	%r82, %r82, %r10;
	add.s32 	%r81, %r81, %r10;
	add.s32 	%r80, %r80, %r10;
	add.s32 	%r79, %r79, 8;
	setp.ne.s32 	%p6, %r88, 0;
	@%p6 bra 	$L__BB0_4;
$L__BB0_5:
	setp.eq.s32 	%p7, %r6, 0;
	@%p7 bra 	$L__BB0_13;
	and.b32  	%r39, %r44, 3;
	setp.lt.u32 	%p8, %r6, 4;
	@%p8 bra 	$L__BB0_8;
	add.s32 	%r63, %r90, %r5;
	mul.wide.u32 	%rd38, %r63, 4;
	add.s64 	%rd39, %rd2, %rd38;
	ld.global.f32 	%f41, [%rd39];
	mad.lo.s32 	%r64, %r90, %r45, %r4;
	mul.wide.u32 	%rd40, %r64, 4;
	add.s64 	%rd41, %rd1, %rd40;
	ld.global.f32 	%f42, [%rd41];
	fma.rn.f32 	%f43, %f41, %f42, %f67;
	add.s32 	%r65, %r63, 1;
	mul.wide.u32 	%rd42, %r65, 4;
	add.s64 	%rd43, %rd2, %rd42;
	ld.global.f32 	%f44, [%rd43];
	add.s32 	%r66, %r64, %r45;
	mul.wide.u32 	%rd44, %r66, 4;
	add.s64 	%rd45, %rd1, %rd44;
	ld.global.f32 	%f45, [%rd45];
	fma.rn.f32 	%f46, %f44, %f45, %f43;
	add.s32 	%r67, %r63, 2;
	mul.wide.u32 	%rd46, %r67, 4;
	add.s64 	%rd47, %rd2, %rd46;
	ld.global.f32 	%f47, [%rd47];
	add.s32 	%r68, %r66, %r45;
	mul.wide.u32 	%rd48, %r68, 4;
	add.s64 	%rd49, %rd1, %rd48;
	ld.global.f32 	%f48, [%rd49];
	fma.rn.f32 	%f49, %f47, %f48, %f46;
	add.s32 	%r69, %r63, 3;
	mul.wide.u32 	%rd50, %r69, 4;
	add.s64 	%rd51, %rd2, %rd50;
	ld.global.f32 	%f50, [%rd51];
	add.s32 	%r70, %r68, %r45;
	mul.wide.u32 	%rd52, %r70, 4;
	add.s64 	%rd53, %rd1, %rd52;
	ld.global.f32 	%f51, [%rd53];
	fma.rn.f32 	%f67, %f50, %f51, %f49;
	add.s32 	%r90, %r90, 4;
$L__BB0_8:
	setp.eq.s32 	%p9, %r39, 0;
	@%p9 bra 	$L__BB0_13;
	setp.eq.s32 	%p10, %r39, 1;
	@%p10 bra 	$L__BB0_11;
	add.s32 	%r71, %r90, %r5;
	mul.wide.u32 	%rd54, %r71, 4;
	add.s64 	%rd55, %rd2, %rd54;
	ld.global.f32 	%f53, [%rd55];
	mad.lo.s32 	%r72, %r90, %r45, %r4;
	mul.wide.u32 	%rd56, %r72, 4;
	add.s64 	%rd57, %rd1, %rd56;
	ld.global.f32 	%f54, [%rd57];
	fma.rn.f32 	%f55, %f53, %f54, %f67;
	add.s32 	%r73, %r71, 1;
	mul.wide.u32 	%rd58, %r73, 4;
	add.s64 	%rd59, %rd2, %rd58;
	ld.global.f32 	%f56, [%rd59];
	add.s32 	%r74, %r72, %r45;
	mul.wide.u32 	%rd60, %r74, 4;
	add.s64 	%rd61, %rd1, %rd60;
	ld.global.f32 	%f57, [%rd61];
	fma.rn.f32 	%f67, %f56, %f57, %f55;
	add.s32 	%r90, %r90, 2;
$L__BB0_11:
	and.b32  	%r75, %r44, 1;
	setp.eq.b32 	%p11, %r75, 1;
	not.pred 	%p12, %p11;
	@%p12 bra 	$L__BB0_13;
	add.s32 	%r76, %r90, %r5;
	mul.wide.u32 	%rd62, %r76, 4;
	add.s64 	%rd63, %rd2, %rd62;
	ld.global.f32 	%f58, [%rd63];
	mad.lo.s32 	%r77, %r90, %r45, %r4;
	mul.wide.u32 	%rd64, %r77, 4;
	add.s64 	%rd65, %rd1, %rd64;
	ld.global.f32 	%f59, [%rd65];
	fma.rn.f32 	%f67, %f58, %f59, %f67;
$L__BB0_13:
	mad.lo.s32 	%r78, %r45, %r1, %r4;
	cvta.to.global.u64 	%rd66, %rd3;
	mul.wide.u32 	%rd67, %r78, 4;
	add.s64 	%rd68, %rd66, %rd67;
	st.global.f32 	[%rd68], %f67;
$L__BB0_14:
	ret;

}
	// .globl	_Z17tiled_cuda_matmulPfS_S_jjj
.visible .entry _Z17tiled_cuda_matmulPfS_S_jjj(
	.param .u64 .ptr .align 1 _Z17tiled_cuda_matmulPfS_S_jjj_param_0,
	.param .u64 .ptr .align 1 _Z17tiled_cuda_matmulPfS_S_jjj_param_1,
	.param .u64 .ptr .align 1 _Z17tiled_cuda_matmulPfS_S_jjj_param_2,
	.param .u32 _Z17tiled_cuda_matmulPfS_S_jjj_param_3,
	.param .u32 _Z17tiled_cuda_matmulPfS_S_jjj_param_4,
	.param .u32 _Z17tiled_cuda_matmulPfS_S_jjj_param_5
)
{
	.reg .pred 	%p<12>;
	.reg .b32 	%r<43>;
	.reg .b32 	%f<63>;
	.reg .b64 	%rd<13>;
	// demoted variable
	.shared .align 4 .b8 _ZZ17tiled_cuda_matmulPfS_S_jjjE3A_t[1024];
	// demoted variable
	.shared .align 4 .b8 _ZZ17tiled_cuda_matmulPfS_S_jjjE3B_t[1024];
	ld.param.u64 	%rd3, [_Z17tiled_cuda_matmulPfS_S_jjj_param_0];
	ld.param.u64 	%rd4, [_Z17tiled_cuda_matmulPfS_S_jjj_param_1];
	ld.param.u64 	%rd5, [_Z17tiled_cuda_matmulPfS_S_jjj_param_2];
	ld.param.u32 	%r25, [_Z17tiled_cuda_matmulPfS_S_jjj_param_3];
	ld.param.u32 	%r26, [_Z17tiled_cuda_matmulPfS_S_jjj_param_4];
	ld.param.u32 	%r27, [_Z17tiled_cuda_matmulPfS_S_jjj_param_5];
	mov.u32 	%r28, %ctaid.y;
	shl.b32 	%r29, %r28, 4;
	mov.u32 	%r40, %tid.y;
	add.s32 	%r2, %r29, %r40;
	mov.u32 	%r30, %ctaid.x;
	shl.b32 	%r3, %r30, 4;
	mov.u32 	%r38, %tid.x;
	add.s32 	%r5, %r3, %r38;
	add.s32 	%r6, %r26, 15;
	setp.lt.u32 	%p1, %r6, 16;
	mov.f32 	%f62, 0f00000000;
	@%p1 bra 	$L__BB1_7;
	shl.b32 	%r31, %r40, 6;
	mov.u32 	%r32, _ZZ17tiled_cuda_matmulPfS_S_jjjE3A_t;
	add.s32 	%r7, %r32, %r31;
	shl.b32 	%r33, %r38, 2;
	add.s32 	%r8, %r7, %r33;
	mov.u32 	%r34, _ZZ17tiled_cuda_matmulPfS_S_jjjE3B_t;
	add.s32 	%r10, %r34, %r33;
	add.s32 	%r9, %r10, %r31;
	shr.u32 	%r35, %r6, 4;
	neg.s32 	%r42, %r35;
	mad.lo.s32 	%r36, %r40, %r27, %r38;
	add.s32 	%r41, %r36, %r3;
	shl.b32 	%r13, %r27, 4;
	mad.lo.s32 	%r39, %r26, %r2, %r38;
	cvta.to.global.u64 	%rd1, %rd4;
	cvta.to.global.u64 	%rd2, %rd5;
	mov.f32 	%f62, 0f00000000;
$L__BB1_2:
	setp.ge.u32 	%p2, %r2, %r25;
	setp.ge.u32 	%p3, %r38, %r26;
	mov.f32 	%f60, 0f00000000;
	or.pred  	%p4, %p2, %p3;
	@%p4 bra 	$L__BB1_4;
	mul.wide.u32 	%rd6, %r39, 4;
	add.s64 	%rd7, %rd1, %rd6;
	ld.global.f32 	%f60, [%rd7];
$L__BB1_4:
	setp.ge.u32 	%p5, %r5, %r27;
	st.shared.f32 	[%r8], %f60;
	setp.ge.u32 	%p6, %r40, %r26;
	mov.f32 	%f61, 0f00000000;
	or.pred  	%p7, %p5, %p6;
	@%p7 bra 	$L__BB1_6;
	mul.wide.u32 	%rd8, %r41, 4;
	add.s64 	%rd9, %rd2, %rd8;
	ld.global.f32 	%f61, [%rd9];
$L__BB1_6:
	st.shared.f32 	[%r9], %f61;
	bar.sync 	0;
	ld.shared.f32 	%f12, [%r7];
	ld.shared.f32 	%f13, [%r10];
	fma.rn.f32 	%f14, %f12, %f13, %f62;
	ld.shared.f32 	%f15, [%r7+4];
	ld.shared.f32 	%f16, [%r10+64];
	fma.rn.f32 	%f17, %f15, %f16, %f14;
	ld.shared.f32 	%f18, [%r7+8];
	ld.shared.f32 	%f19, [%r10+128];
	fma.rn.f32 	%f20, %f18, %f19, %f17;
	ld.shared.f32 	%f21, [%r7+12];
	ld.shared.f32 	%f22, [%r10+192];
	fma.rn.f32 	%f23, %f21, %f22, %f20;
	ld.shared.f32 	%f24, [%r7+16];
	ld.shared.f32 	%f25, [%r10+256];
	fma.rn.f32 	%f26, %f24, %f25, %f23;
	ld.shared.f32 	%f27, [%r7+20];
	ld.shared.f32 	%f28, [%r10+320];
	fma.rn.f32 	%f29, %f27, %f28, %f26;
	ld.shared.f32 	%f30, [%r7+24];
	ld.shared.f32 	%f31, [%r10+384];
	fma.rn.f32 	%f32, %f30, %f31, %f29;
	ld.shared.f32 	%f33, [%r7+28];
	ld.shared.f32 	%f34, [%r10+448];
	fma.rn.f32 	%f35, %f33, %f34, %f32;
	ld.shared.f32 	%f36, [%r7+32];
	ld.shared.f32 	%f37, [%r10+512];
	fma.rn.f32 	%f38, %f36, %f37, %f35;
	ld.shared.f32 	%f39, [%r7+36];
	ld.shared.f32 	%f40, [%r10+576];
	fma.rn.f32 	%f41, %f39, %f40, %f38;
	ld.shared.f32 	%f42, [%r7+40];
	ld.shared.f32 	%f43, [%r10+640];
	fma.rn.f32 	%f44, %f42, %f43, %f41;
	ld.shared.f32 	%f45, [%r7+44];
	ld.shared.f32 	%f46, [%r10+704];
	fma.rn.f32 	%f47, %f45, %f46, %f44;
	ld.shared.f32 	%f48, [%r7+48];
	ld.shared.f32 	%f49, [%r10+768];
	fma.rn.f32 	%f50, %f48, %f49, %f47;
	ld.shared.f32 	%f51, [%r7+52];
	ld.shared.f32 	%f52, [%r10+832];
	fma.rn.f32 	%f53, %f51, %f52, %f50;
	ld.shared.f32 	%f54, [%r7+56];
	ld.shared.f32 	%f55, [%r10+896];
	fma.rn.f32 	%f56, %f54, %f55, %f53;
	ld.shared.f32 	%f57, [%r7+60];
	ld.shared.f32 	%f58, [%r10+960];
	fma.rn.f32 	%f62, %f57, %f58, %f56;
	bar.sync 	0;
	add.s32 	%r42, %r42, 1;
	setp.ne.s32 	%p8, %r42, 0;
	add.s32 	%r41, %r41, %r13;
	add.s32 	%r40, %r40, 16;
	add.s32 	%r39, %r39, 16;
	add.s32 	%r38, %r38, 16;
	@%p8 bra 	$L__BB1_2;
$L__BB1_7:
	setp.ge.u32 	%p9, %r2, %r25;
	setp.ge.u32 	%p10, %r5, %r27;
	or.pred  	%p11, %p9, %p10;
	@%p11 bra 	$L__BB1_9;
	mad.lo.s32 	%r37, %r27, %r2, %r5;
	cvta.to.global.u64 	%rd10, %rd3;
	mul.wide.u32 	%rd11, %r37, 4;
	add.s64 	%rd12, %rd10, %rd11;
	st.global.f32 	[%rd12], %f62;
$L__BB1_9:
	ret;

}


// ===== COMPILED SASS (sm_100) =====

	.target	sm_100

	.elftype	@"ET_EXEC"


//--------------------- .note.nv.tkinfo           --------------------------
	.section	.note.nv.tkinfo,"",@"SHT_NOTE"
	.sectionflags	@"SHF_NOTE_NV_TKINFO"
	.tkinfo
        /*0018*/ 	.word	0x00000002
        /*0030*/ 	.string	""
        /*0030*/ 	.string	"ptxas"
        /*0030*/ 	.string	"Cuda compilation tools, release 13.0, V13.0.88"
        /*0030*/ 	.string	"Build cuda_13.0.r13.0/compiler.36424714_0"
        /*0030*/ 	.string	"-arch sm_100 -m 64 "



//--------------------- .note.nv.cuinfo           --------------------------
	.section	.note.nv.cuinfo,"",@"SHT_NOTE"
	.sectionflags	@"SHF_NOTE_NV_CUINFO"
        /*0018*/ 	.short	0x0002
        /*001a*/ 	.short	0x0064
        /*001c*/ 	.short	0x0082
	.zero		2


//--------------------- .nv.info                  --------------------------
	.section	.nv.info,"",@"SHT_CUDA_INFO"
	.align	4


	//----- nvinfo : EIATTR_REGCOUNT
	.align		4
        /*0000*/ 	.byte	0x04, 0x2f
        /*0002*/ 	.short	(.L_1 - .L_0)
	.align		4
.L_0:
        /*0004*/ 	.word	index@(_Z17naive_cuda_matmulPfS_S_jjj)
        /*0008*/ 	.word	0x00000020


	//----- nvinfo : EIATTR_FRAME_SIZE
	.align		4
.L_1:
        /*000c*/ 	.byte	0x04, 0x11
        /*000e*/ 	.short	(.L_3 - .L_2)
	.align		4
.L_2:
        /*0010*/ 	.word	index@(_Z17naive_cuda_matmulPfS_S_jjj)
        /*0014*/ 	.word	0x00000000


	//----- nvinfo : EIATTR_REGCOUNT
	.align		4
.L_3:
        /*0018*/ 	.byte	0x04, 0x2f
        /*001a*/ 	.short	(.L_5 - .L_4)
	.align		4
.L_4:
        /*001c*/ 	.word	index@(_Z17tiled_cuda_matmulPfS_S_jjj)
        /*0020*/ 	.word	0x00000020


	//----- nvinfo : EIATTR_FRAME_SIZE
	.align		4
.L_5:
        /*0024*/ 	.byte	0x04, 0x11
        /*0026*/ 	.short	(.L_7 - .L_6)
	.align		4
.L_6:
        /*0028*/ 	.word	index@(_Z17tiled_cuda_matmulPfS_S_jjj)
        /*002c*/ 	.word	0x00000000


	//----- nvinfo : EIATTR_MIN_STACK_SIZE
	.align		4
.L_7:
        /*0030*/ 	.byte	0x04, 0x12
        /*0032*/ 	.short	(.L_9 - .L_8)
	.align		4
.L_8:
        /*0034*/ 	.word	index@(_Z17tiled_cuda_matmulPfS_S_jjj)
        /*0038*/ 	.word	0x00000000


	//----- nvinfo : EIATTR_MIN_STACK_SIZE
	.align		4
.L_9:
        /*003c*/ 	.byte	0x04, 0x12
        /*003e*/ 	.short	(.L_11 - .L_10)
	.align		4
.L_10:
        /*0040*/ 	.word	index@(_Z17naive_cuda_matmulPfS_S_jjj)
        /*0044*/ 	.word	0x00000000
.L_11:


//--------------------- .nv.compat                --------------------------
	.section	.nv.compat,"",@"SHT_CUDA_COMPAT_INFO"
	.align	4
        /*0000*/ 	.byte	0x02, 0x09, 0x00, 0x00, 0x02, 0x02, 0x01, 0x00, 0x02, 0x05, 0x05, 0x00, 0x03, 0x07, 0x01, 0x01
        /*0010*/ 	.byte	0x02, 0x03, 0x00, 0x00, 0x02, 0x06, 0x01, 0x00, 0x04, 0x0b, 0x08, 0x00, 0x09, 0x00, 0x00, 0x00
        /*0020*/ 	.byte	0x00, 0x00, 0x00, 0x00


//--------------------- .nv.info._Z17tiled_cuda_matmulPfS_S_jjj --------------------------
	.section	.nv.info._Z17tiled_cuda_matmulPfS_S_jjj,"",@"SHT_CUDA_INFO"
	.sectionflags	@""
	.align	4


	//----- nvinfo : EIATTR_CUDA_API_VERSION
	.align		4
        /*0000*/ 	.byte	0x04, 0x37
        /*0002*/ 	.short	(.L_13 - .L_12)
.L_12:
        /*0004*/ 	.word	0x00000082


	//----- nvinfo : EIATTR_KPARAM_INFO
	.align		4
.L_13:
        /*0008*/ 	.byte	0x04, 0x17
        /*000a*/ 	.short	(.L_15 - .L_14)
.L_14:
        /*000c*/ 	.word	0x00000000
        /*0010*/ 	.short	0x0005
        /*0012*/ 	.short	0x0020
        /*0014*/ 	.byte	0x00, 0xf0, 0x11, 0x00


	//----- nvinfo : EIATTR_KPARAM_INFO
	.align		4
.L_15:
        /*0018*/ 	.byte	0x04, 0x17
        /*001a*/ 	.short	(.L_17 - .L_16)
.L_16:
        /*001c*/ 	.word	0x00000000
        /*0020*/ 	.short	0x0004
        /*0022*/ 	.short	0x001c
        /*0024*/ 	.byte	0x00, 0xf0, 0x11, 0x00


	//----- nvinfo : EIATTR_KPARAM_INFO
	.align		4
.L_17:
        /*0028*/ 	.byte	0x04, 0x17
        /*002a*/ 	.short	(.L_19 - .L_18)
.L_18:
        /*002c*/ 	.word	0x00000000
        /*0030*/ 	.short	0x0003
        /*0032*/ 	.short	0x0018
        /*0034*/ 	.byte	0x00, 0xf0, 0x11, 0x00


	//----- nvinfo : EIATTR_KPARAM_INFO
	.align		4
.L_19:
        /*0038*/ 	.byte	0x04, 0x17
        /*003a*/ 	.short	(.L_21 - .L_20)
.L_20:
        /*003c*/ 	.word	0x00000000
        /*0040*/ 	.short	0x0002
        /*0042*/ 	.short	0x0010
        /*0044*/ 	.byte	0x00, 0xf5, 0x21, 0x00


	//----- nvinfo : EIATTR_KPARAM_INFO
	.align		4
.L_21:
        /*0048*/ 	.byte	0x04, 0x17
        /*004a*/ 	.short	(.L_23 - .L_22)
.L_22:
        /*004c*/ 	.word	0x00000000
        /*0050*/ 	.short	0x0001
        /*0052*/ 	.short	0x0008
        /*0054*/ 	.byte	0x00, 0xf5, 0x21, 0x00


	//----- nvinfo : EIATTR_KPARAM_INFO
	.align		4
.L_23:
        /*0058*/ 	.byte	0x04, 0x17
        /*005a*/ 	.short	(.L_25 - .L_24)
.L_24:
        /*005c*/ 	.word	0x00000000
        /*0060*/ 	.short	0x0000
        /*0062*/ 	.short	0x0000
        /*0064*/ 	.byte	0x00, 0xf5, 0x21, 0x00


	//----- nvinfo : EIATTR_SPARSE_MMA_MASK
	.align		4
.L_25:
        /*0068*/ 	.byte	0x03, 0x50
        /*006a*/ 	.short	0x0000


	//----- nvinfo : EIATTR_MAXREG_COUNT
	.align		4
        /*006c*/ 	.byte	0x03, 0x1b
        /*006e*/ 	.short	0x00ff


	//----- nvinfo : EIATTR_NUM_BARRIERS
	.align		4
        /*0070*/ 	.byte	0x02, 0x4c
        /*0072*/ 	.byte	0x01
	.zero		1


	//----- nvinfo : EIATTR_MERCURY_ISA_VERSION
	.align		4
        /*0074*/ 	.byte	0x03, 0x5f
        /*0076*/ 	.short	0x0101


	//----- nvinfo : EIATTR_VRC_CTA_INIT_COUNT
	.align		4
        /*0078*/ 	.byte	0x02, 0x4a
	.zero		1
	.zero		1


	//----- nvinfo : EIATTR_EXIT_INSTR_OFFSETS
	.align		4
        /*007c*/ 	.byte	0x04, 0x1c
        /*007e*/ 	.short	(.L_27 - .L_26)


	//   ....[0]....
.L_26:
        /*0080*/ 	.word	0x000005e0


	//   ....[1]....
        /*0084*/ 	.word	0x00000630


	//----- nvinfo : EIATTR_CBANK_PARAM_SIZE
	.align		4
.L_27:
        /*0088*/ 	.byte	0x03, 0x19
        /*008a*/ 	.short	0x0024


	//----- nvinfo : EIATTR_PARAM_CBANK
	.align		4
        /*008c*/ 	.byte	0x04, 0x0a
        /*008e*/ 	.short	(.L_29 - .L_28)
	.align		4
.L_28:
        /*0090*/ 	.word	index@(.nv.constant0._Z17tiled_cuda_matmulPfS_S_jjj)
        /*0094*/ 	.short	0x0380
        /*0096*/ 	.short	0x0024


	//----- nvinfo : EIATTR_SW_WAR
	.align		4
.L_29:
        /*0098*/ 	.byte	0x04, 0x36
        /*009a*/ 	.short	(.L_31 - .L_30)
.L_30:
        /*009c*/ 	.word	0x00000008
.L_31:


//--------------------- .nv.info._Z17naive_cuda_matmulPfS_S_jjj --------------------------
	.section	.nv.info._Z17naive_cuda_matmulPfS_S_jjj,"",@"SHT_CUDA_INFO"
	.sectionflags	@""
	.align	4


	//----- nvinfo : EIATTR_CUDA_API_VERSION
	.align		4
        /*0000*/ 	.byte	0x04, 0x37
        /*0002*/ 	.short	(.L_33 - .L_32)
.L_32:
        /*0004*/ 	.word	0x00000082


	//----- nvinfo : EIATTR_KPARAM_INFO
	.align		4
.L_33:
        /*0008*/ 	.byte	0x04, 0x17
        /*000a*/ 	.short	(.L_35 - .L_34)
.L_34:
        /*000c*/ 	.word	0x00000000
        /*0010*/ 	.short	0x0005
        /*0012*/ 	.short	0x0020
        /*0014*/ 	.byte	0x00, 0xf0, 0x11, 0x00


	//----- nvinfo : EIATTR_KPARAM_INFO
	.align		4
.L_35:
        /*0018*/ 	.byte	0x04, 0x17
        /*001a*/ 	.short	(.L_37 - .L_36)
.L_36:
        /*001c*/ 	.word	0x00000000
        /*0020*/ 	.short	0x0004
        /*0022*/ 	.short	0x001c
        /*0024*/ 	.byte	0x00, 0xf0, 0x11, 0x00


	//----- nvinfo : EIATTR_KPARAM_INFO
	.align		4
.L_37:
        /*0028*/ 	.byte	0x04, 0x17
        /*002a*/ 	.short	(.L_39 - .L_38)
.L_38:
        /*002c*/ 	.word	0x00000000
        /*0030*/ 	.short	0x0003
        /*0032*/ 	.short	0x0018
        /*0034*/ 	.byte	0x00, 0xf0, 0x11, 0x00


	//----- nvinfo : EIATTR_KPARAM_INFO
	.align		4
.L_39:
        /*0038*/ 	.byte	0x04, 0x17
        /*003a*/ 	.short	(.L_41 - .L_40)
.L_40:
        /*003c*/ 	.word	0x00000000
        /*0040*/ 	.short	0x0002
        /*0042*/ 	.short	0x0010
        /*0044*/ 	.byte	0x00, 0xf5, 0x21, 0x00


	//----- nvinfo : EIATTR_KPARAM_INFO
	.align		4
.L_41:
        /*0048*/ 	.byte	0x04, 0x17
        /*004a*/ 	.short	(.L_43 - .L_42)
.L_42:
        /*004c*/ 	.word	0x00000000
        /*0050*/ 	.short	0x0001
        /*0052*/ 	.short	0x0008
        /*0054*/ 	.byte	0x00, 0xf5, 0x21, 0x00


	//----- nvinfo : EIATTR_KPARAM_INFO
	.align		4
.L_43:
        /*0058*/ 	.byte	0x04, 0x17
        /*005a*/ 	.short	(.L_45 - .L_44)
.L_44:
        /*005c*/ 	.word	0x00000000
        /*0060*/ 	.short	0x0000
        /*0062*/ 	.short	0x0000
        /*0064*/ 	.byte	0x00, 0xf5, 0x21, 0x00


	//----- nvinfo : EIATTR_SPARSE_MMA_MASK
	.align		4
.L_45:
        /*0068*/ 	.byte	0x03, 0x50
        /*006a*/ 	.short	0x0000


	//----- nvinfo : EIATTR_MAXREG_COUNT
	.align		4
        /*006c*/ 	.byte	0x03, 0x1b
        /*006e*/ 	.short	0x00ff


	//----- nvinfo : EIATTR_MERCURY_ISA_VERSION
	.align		4
        /*0070*/ 	.byte	0x03, 0x5f
        /*0072*/ 	.short	0x0101


	//----- nvinfo : EIATTR_VRC_CTA_INIT_COUNT
	.align		4
        /*0074*/ 	.byte	0x02, 0x4a
	.zero		1
	.zero		1


	//----- nvinfo : EIATTR_EXIT_INSTR_OFFSETS
	.align		4
        /*0078*/ 	.byte	0x04, 0x1c
        /*007a*/ 	.short	(.L_47 - .L_46)


	//   ....[0]....
.L_46:
        /*007c*/ 	.word	0x000000e0


	//   ....[1]....
        /*0080*/ 	.word	0x00000a90


	//----- nvinfo : EIATTR_CBANK_PARAM_SIZE
	.align		4
.L_47:
        /*0084*/ 	.byte	0x03, 0x19
        /*0086*/ 	.short	0x0024


	//----- nvinfo : EIATTR_PARAM_CBANK
	.align		4
        /*0088*/ 	.byte	0x04, 0x0a
        /*008a*/ 	.short	(.L_49 - .L_48)
	.align		4
.L_48:
        /*008c*/ 	.word	index@(.nv.constant0._Z17naive_cuda_matmulPfS_S_jjj)
        /*0090*/ 	.short	0x0380
        /*0092*/ 	.short	0x0024


	//----- nvinfo : EIATTR_SW_WAR
	.align		4
.L_49:
        /*0094*/ 	.byte	0x04, 0x36
        /*0096*/ 	.short	(.L_51 - .L_50)
.L_50:
        /*0098*/ 	.word	0x00000008
.L_51:


//--------------------- .nv.callgraph             --------------------------
	.section	.nv.callgraph,"",@"SHT_CUDA_CALLGRAPH"
	.align	4
	.sectionentsize	8
	.align		4
        /*0000*/ 	.word	0x00000000
	.align		4
        /*0004*/ 	.word	0xffffffff
	.align		4
        /*0008*/ 	.word	0x00000000
	.align		4
        /*000c*/ 	.word	0xfffffffe
	.align		4
        /*0010*/ 	.word	0x00000000
	.align		4
        /*0014*/ 	.word	0xfffffffd
	.align		4
        /*0018*/ 	.word	0x00000000
	.align		4
        /*001c*/ 	.word	0xfffffffc


//--------------------- .text._Z17tiled_cuda_matmulPfS_S_jjj --------------------------
	.section	.text._Z17tiled_cuda_matmulPfS_S_jjj,"ax",@progbits
	.align	128
        .global         _Z17tiled_cuda_matmulPfS_S_jjj
        .type           _Z17tiled_cuda_matmulPfS_S_jjj,@function
        .size           _Z17tiled_cuda_matmulPfS_S_jjj,(.L_x_8 - _Z17tiled_cuda_matmulPfS_S_jjj)
        .other          _Z17tiled_cuda_matmulPfS_S_jjj,@"STO_CUDA_ENTRY STV_DEFAULT"
_Z17tiled_cuda_matmulPfS_S_jjj:
.text._Z17tiled_cuda_matmulPfS_S_jjj:
[----:B------:R-:W-:Y:S01]  /*0000*/  LDC R1, c[0x0][0x37c] ;  /* 0x0000df00ff017b82 */ /* 0x000fe20000000800 */
[----:B------:R-:W0:Y:S01]  /*0010*/  LDCU UR10, c[0x0][0x39c] ;  /* 0x00007380ff0a77ac */ /* 0x000e220008000800 */
[----:B------:R-:W1:Y:S01]  /*0020*/  S2R R2, SR_CTAID.Y ;  /* 0x0000000000027919 */ /* 0x000e620000002600 */
[----:B------:R-:W-:Y:S01]  /*0030*/  HFMA2 R21, -RZ, RZ, 0, 0 ;  /* 0x00000000ff157431 */ /* 0x000fe200000001ff */
[----:B------:R-:W2:Y:S01]  /*0040*/  LDCU UR14, c[0x0][0x3a0] ;  /* 0x00007400ff0e77ac */ /* 0x000ea20008000800 */
[----:B------:R-:W1:Y:S01]  /*0050*/  S2R R0, SR_TID.Y ;  /* 0x0000000000007919 */ /* 0x000e620000002200 */
[----:B------:R-:W3:Y:S01]  /*0060*/  LDCU.64 UR8, c[0x0][0x358] ;  /* 0x00006b00ff0877ac */ /* 0x000ee20008000a00 */
[----:B------:R-:W4:Y:S01]  /*0070*/  S2R R4, SR_CTAID.X ;  /* 0x0000000000047919 */ /* 0x000f220000002500 */
[----:B------:R-:W4:Y:S01]  /*0080*/  S2R R13, SR_TID.X ;  /* 0x00000000000d7919 */ /* 0x000f220000002100 */
[----:B0-----:R-:W-:-:S04]  /*0090*/  UIADD3 UR4, UPT, UPT, UR10, 0xf, URZ ;  /* 0x0000000f0a047890 */ /* 0x001fc8000fffe0ff */
[----:B------:R-:W-:Y:S01]  /*00a0*/  UISETP.GE.U32.AND UP0, UPT, UR4, 0x10, UPT ;  /* 0x000000100400788c */ /* 0x000fe2000bf06070 */
[----:B-1----:R-:W-:Y:S02]  /*00b0*/  LEA R2, R2, R0, 0x4 ;  /* 0x0000000002027211 */ /* 0x002fe400078e20ff */
[----:B----4-:R-:W-:-:S06]  /*00c0*/  LEA R3, R4, R13, 0x4 ;  /* 0x0000000d04037211 */ /* 0x010fcc00078e20ff */
[----:B--23--:R-:W-:Y:S05]  /*00d0*/  BRA.U !UP0, `(.L_x_0) ;  /* 0x0000000508347547 */ /* 0x00cfea000b800000 */
[----:B------:R-:W0:Y:S01]  /*00e0*/  S2UR UR7, SR_CgaCtaId ;  /* 0x00000000000779c3 */ /* 0x000e220000008800 */
[----:B------:R-:W1:Y:S01]  /*00f0*/  LDCU UR11, c[0x0][0x3a0] ;  /* 0x00007400ff0b77ac */ /* 0x000e620008000800 */
[----:B------:R-:W-:Y:S01]  /*0100*/  MOV R21, RZ ;  /* 0x000000ff00157202 */ /* 0x000fe20000000f00 */
[----:B------:R-:W-:Y:S01]  /*0110*/  IMAD R12, R2, UR10, R13 ;  /* 0x0000000a020c7c24 */ /* 0x000fe2000f8e020d */
[----:B------:R-:W-:Y:S01]  /*0120*/  UMOV UR5, 0x400 ;  /* 0x0000040000057882 */ /* 0x000fe20000000000 */
[----:B------:R-:W-:-:S03]  /*0130*/  USHF.R.U32.HI UR6, URZ, 0x4, UR4 ;  /* 0x00000004ff067899 */ /* 0x000fc60008011604 */
[----:B------:R-:W2:Y:S01]  /*0140*/  LDC R14, c[0x0][0x3a0] ;  /* 0x0000e800ff0e7b82 */ /* 0x000ea20000000800 */
[----:B------:R-:W-:Y:S01]  /*0150*/  UIADD3 UR4, UPT, UPT, UR5, 0x400, URZ ;  /* 0x0000040005047890 */ /* 0x000fe2000fffe0ff */
[----:B------:R-:W3:Y:S01]  /*0160*/  LDCU.64 UR12, c[0x0][0x398] ;  /* 0x00007300ff0c77ac */ /* 0x000ee20008000a00 */
[----:B------:R-:W-:Y:S01]  /*0170*/  UIADD3 UR6, UPT, UPT, -UR6, URZ, URZ ;  /* 0x000000ff06067290 */ /* 0x000fe2000fffe1ff */
[----:B-1----:R-:W-:Y:S01]  /*0180*/  IMAD R19, R0, UR11, R13 ;  /* 0x0000000b00137c24 */ /* 0x002fe2000f8e020d */
[----:B0-----:R-:W-:-:S04]  /*0190*/  ULEA UR5, UR7, UR5, 0x18 ;  /* 0x0000000507057291 */ /* 0x001fc8000f8ec0ff */
[----:B------:R-:W-:Y:S01]  /*01a0*/  LEA R19, R4, R19, 0x4 ;  /* 0x0000001304137211 */ /* 0x000fe200078e20ff */
[----:B------:R-:W-:Y:S01]  /*01b0*/  ULEA UR4, UR7, UR4, 0x18 ;  /* 0x0000000407047291 */ /* 0x000fe2000f8ec0ff */
[----:B------:R-:W-:-:S05]  /*01c0*/  LEA R16, R0, UR5, 0x6 ;  /* 0x0000000500107c11 */ /* 0x000fca000f8e30ff */
[C---:B------:R-:W-:Y:S02]  /*01d0*/  LEA R17, R13.reuse, UR4, 0x2 ;  /* 0x000000040d117c11 */ /* 0x040fe4000f8e10ff */
[----:B------:R-:W-:Y:S02]  /*01e0*/  LEA R18, R13, R16, 0x2 ;  /* 0x000000100d127211 */ /* 0x000fe400078e10ff */
[----:B---3--:R-:W-:-:S07]  /*01f0*/  LEA R15, R0, R17, 0x6 ;  /* 0x00000011000f7211 */ /* 0x008fce00078e30ff */
.L_x_1:
[----:B------:R-:W-:Y:S01]  /*0200*/  ISETP.GE.U32.AND P1, PT, R13, UR13, PT ;  /* 0x0000000d0d007c0c */ /* 0x000fe2000bf26070 */
[----:B------:R-:W-:Y:S01]  /*0210*/  HFMA2 R22, -RZ, RZ, 0, 0 ;  /* 0x00000000ff167431 */ /* 0x000fe200000001ff */
[----:B------:R-:W-:Y:S02]  /*0220*/  ISETP.GE.U32.AND P0, PT, R0, UR13, PT ;  /* 0x0000000d00007c0c */ /* 0x000fe4000bf06070 */
[----:B------:R-:W-:Y:S02]  /*0230*/  ISETP.GE.U32.OR P1, PT, R2, UR12, P1 ;  /* 0x0000000c02007c0c */ /* 0x000fe40008f26470 */
[----:B--2---:R-:W-:Y:S02]  /*0240*/  ISETP.GE.U32.OR P0, PT, R3, R14, P0 ;  /* 0x0000000e0300720c */ /* 0x004fe40000706470 */
[----:B------:R-:W-:-:S09]  /*0250*/  MOV R29, RZ ;  /* 0x000000ff001d7202 */ /* 0x000fd20000000f00 */
[----:B------:R-:W0:Y:S08]  /*0260*/  @!P1 LDC.64 R6, c[0x0][0x388] ;  /* 0x0000e200ff069b82 */ /* 0x000e300000000a00 */
[----:B------:R-:W1:Y:S01]  /*0270*/  @!P0 LDC.64 R4, c[0x0][0x390] ;  /* 0x0000e400ff048b82 */ /* 0x000e620000000a00 */
[----:B0-----:R-:W-:-:S05]  /*0280*/  @!P1 IMAD.WIDE.U32 R6, R12, 0x4, R6 ;  /* 0x000000040c069825 */ /* 0x001fca00078e0006 */
[----:B------:R-:W2:Y:S01]  /*0290*/  @!P1 LDG.E R29, desc[UR8][R6.64] ;  /* 0x00000008061d9981 */ /* 0x000ea2000c1e1900 */
[----:B-1----:R-:W-:-:S05]  /*02a0*/  @!P0 IMAD.WIDE.U32 R24, R19, 0x4, R4 ;  /* 0x0000000413188825 */ /* 0x002fca00078e0004 */
[----:B------:R-:W3:Y:S01]  /*02b0*/  @!P0 LDG.E R22, desc[UR8][R24.64] ;  /* 0x0000000818168981 */ /* 0x000ee2000c1e1900 */
[----:B------:R-:W-:-:S04]  /*02c0*/  UIADD3 UR6, UPT, UPT, UR6, 0x1, URZ ;  /* 0x0000000106067890 */ /* 0x000fc8000fffe0ff */
[----:B------:R-:W-:Y:S01]  /*02d0*/  UISETP.NE.AND UP0, UPT, UR6, URZ, UPT ;  /* 0x000000ff0600728c */ /* 0x000fe2000bf05270 */
[----:B------:R-:W-:Y:S02]  /*02e0*/  IADD3 R0, PT, PT, R0, 0x10, RZ ;  /* 0x0000001000007810 */ /* 0x000fe40007ffe0ff */
[----:B------:R-:W-:Y:S02]  /*02f0*/  IADD3 R13, PT, PT, R13, 0x10, RZ ;  /* 0x000000100d0d7810 */ /* 0x000fe40007ffe0ff */
[----:B------:R-:W-:Y:S02]  /*0300*/  IADD3 R12, PT, PT, R12, 0x10, RZ ;  /* 0x000000100c0c7810 */ /* 0x000fe40007ffe0ff */
[----:B------:R-:W-:Y:S01]  /*0310*/  LEA R19, R14, R19, 0x4 ;  /* 0x000000130e137211 */ /* 0x000fe200078e20ff */
[----:B--2---:R-:W-:Y:S04]  /*0320*/  STS [R18], R29 ;  /* 0x0000001d12007388 */ /* 0x004fe80000000800 */
[----:B---3--:R-:W-:Y:S01]  /*0330*/  STS [R15], R22 ;  /* 0x000000160f007388 */ /* 0x008fe20000000800 */
[----:B------:R-:W-:Y:S06]  /*0340*/  BAR.SYNC.DEFER_BLOCKING 0x0 ;  /* 0x0000000000007b1d */ /* 0x000fec0000010000 */
[----:B------:R-:W-:Y:S04]  /*0350*/  LDS R28, [R17] ;  /* 0x00000000111c7984 */ /* 0x000fe80000000800 */
[----:B------:R-:W0:Y:S04]  /*0360*/  LDS.128 R8, [R16] ;  /* 0x0000000010087984 */ /* 0x000e280000000c00 */
[----:B------:R-:W1:Y:S04]  /*0370*/  LDS R29, [R17+0x40] ;  /* 0x00004000111d7984 */ /* 0x000e680000000800 */
[----:B------:R-:W2:Y:S04]  /*0380*/  LDS R27, [R17+0x80] ;  /* 0x00008000111b7984 */ /* 0x000ea80000000800 */
[----:B------:R-:W3:Y:S04]  /*0390*/  LDS R26, [R17+0xc0] ;  /* 0x0000c000111a7984 */ /* 0x000ee80000000800 */
[----:B------:R-:W-:Y:S04]  /*03a0*/  LDS R23, [R17+0x100] ;  /* 0x0001000011177984 */ /* 0x000fe80000000800 */
[----:B------:R-:W4:Y:S04]  /*03b0*/  LDS.128 R4, [R16+0x10] ;  /* 0x0000100010047984 */ /* 0x000f280000000c00 */
[----:B------:R-:W5:Y:S04]  /*03c0*/  LDS R20, [R17+0x140] ;  /* 0x0001400011147984 */ /* 0x000f680000000800 */
[----:B------:R-:W5:Y:S04]  /*03d0*/  LDS R25, [R17+0x180] ;  /* 0x0001800011197984 */ /* 0x000f680000000800 */
[----:B------:R-:W5:Y:S04]  /*03e0*/  LDS R22, [R17+0x1c0] ;  /* 0x0001c00011167984 */ /* 0x000f680000000800 */
[----:B------:R-:W-:Y:S01]  /*03f0*/  LDS R24, [R17+0x240] ;  /* 0x0002400011187984 */ /* 0x000fe20000000800 */
[----:B0-----:R-:W-:-:S03]  /*0400*/  FFMA R8, R8, R28, R21 ;  /* 0x0000001c08087223 */ /* 0x001fc60000000015 */
[----:B------:R-:W-:Y:S01]  /*0410*/  LDS R21, [R17+0x200] ;  /* 0x0002000011157984 */ /* 0x000fe20000000800 */
[----:B-1----:R-:W-:-:S04]  /*0420*/  FFMA R8, R29, R9, R8 ;  /* 0x000000091d087223 */ /* 0x002fc80000000008 */
[----:B--2---:R-:W-:-:S04]  /*0430*/  FFMA R27, R27, R10, R8 ;  /* 0x0000000a1b1b7223 */ /* 0x004fc80000000008 */
[----:B---3--:R-:W-:Y:S02]  /*0440*/  FFMA R27, R26, R11, R27 ;  /* 0x0000000b1a1b7223 */ /* 0x008fe4000000001b */
[----:B------:R-:W0:Y:S02]  /*0450*/  LDS.128 R8, [R16+0x20] ;  /* 0x0000200010087984 */ /* 0x000e240000000c00 */
[----:B----4-:R-:W-:-:S04]  /*0460*/  FFMA R23, R4, R23, R27 ;  /* 0x0000001704177223 */ /* 0x010fc8000000001b */
[----:B-----5:R-:W-:Y:S02]  /*0470*/  FFMA R20, R20, R5, R23 ;  /* 0x0000000514147223 */ /* 0x020fe40000000017 */
[----:B------:R-:W1:Y:S02]  /*0480*/  LDS R23, [R17+0x280] ;  /* 0x0002800011177984 */ /* 0x000e640000000800 */
[----:B------:R-:W-:Y:S02]  /*0490*/  FFMA R25, R25, R6, R20 ;  /* 0x0000000619197223 */ /* 0x000fe40000000014 */
[----:B------:R-:W2:Y:S02]  /*04a0*/  LDS R20, [R17+0x2c0] ;  /* 0x0002c00011147984 */ /* 0x000ea40000000800 */
[----:B------:R-:W-:Y:S02]  /*04b0*/  FFMA R27, R22, R7, R25 ;  /* 0x00000007161b7223 */ /* 0x000fe40000000019 */
[----:B------:R-:W-:Y:S04]  /*04c0*/  LDS R25, [R17+0x300] ;  /* 0x0003000011197984 */ /* 0x000fe80000000800 */
[----:B------:R-:W3:Y:S04]  /*04d0*/  LDS.128 R4, [R16+0x30] ;  /* 0x0000300010047984 */ /* 0x000ee80000000c00 */
[----:B------:R-:W4:Y:S01]  /*04e0*/  LDS R22, [R17+0x340] ;  /* 0x0003400011167984 */ /* 0x000f220000000800 */
[----:B0-----:R-:W-:-:S03]  /*04f0*/  FFMA R27, R8, R21, R27 ;  /* 0x00000015081b7223 */ /* 0x001fc6000000001b */
[----:B------:R-:W0:Y:S04]  /*0500*/  LDS R21, [R17+0x380] ;  /* 0x0003800011157984 */ /* 0x000e280000000800 */
[----:B------:R-:W5:Y:S01]  /*0510*/  LDS R8, [R17+0x3c0] ;  /* 0x0003c00011087984 */ /* 0x000f620000000800 */
[----:B------:R-:W-:-:S04]  /*0520*/  FFMA R24, R24, R9, R27 ;  /* 0x0000000918187223 */ /* 0x000fc8000000001b */
[----:B-1----:R-:W-:-:S04]  /*0530*/  FFMA R23, R23, R10, R24 ;  /* 0x0000000a17177223 */ /* 0x002fc80000000018 */
[----:B--2---:R-:W-:-:S04]  /*0540*/  FFMA R11, R20, R11, R23 ;  /* 0x0000000b140b7223 */ /* 0x004fc80000000017 */
[----:B---3--:R-:W-:-:S04]  /*0550*/  FFMA R11, R4, R25, R11 ;  /* 0x00000019040b7223 */ /* 0x008fc8000000000b */
[----:B----4-:R-:W-:-:S04]  /*0560*/  FFMA R22, R22, R5, R11 ;  /* 0x0000000516167223 */ /* 0x010fc8000000000b */
[----:B0-----:R-:W-:-:S04]  /*0570*/  FFMA R21, R21, R6, R22 ;  /* 0x0000000615157223 */ /* 0x001fc80000000016 */
[----:B-----5:R-:W-:Y:S01]  /*0580*/  FFMA R21, R8, R7, R21 ;  /* 0x0000000708157223 */ /* 0x020fe20000000015 */
[----:B------:R-:W-:Y:S06]  /*0590*/  BAR.SYNC.DEFER_BLOCKING 0x0 ;  /* 0x0000000000007b1d */ /* 0x000fec0000010000 */
[----:B------:R-:W-:Y:S05]  /*05a0*/  BRA.U UP0, `(.L_x_1) ;  /* 0xfffffffd00147547 */ /* 0x000fea000b83ffff */
.L_x_0:
[----:B------:R-:W0:Y:S01]  /*05b0*/  LDCU UR4, c[0x0][0x398] ;  /* 0x00007300ff0477ac */ /* 0x000e220008000800 */
[----:B------:R-:W-:-:S04]  /*05c0*/  ISETP.GE.U32.AND P0, PT, R3, UR14, PT ;  /* 0x0000000e03007c0c */ /* 0x000fc8000bf06070 */
[----:B0-----:R-:W-:-:S13]  /*05d0*/  ISETP.GE.U32.OR P0, PT, R2, UR4, P0 ;  /* 0x0000000402007c0c */ /* 0x001fda0008706470 */
[----:B------:R-:W-:Y:S05]  /*05e0*/  @P0 EXIT ;  /* 0x000000000000094d */ /* 0x000fea0003800000 */
[----:B------:R-:W0:Y:S01]  /*05f0*/  LDC.64 R4, c[0x0][0x380] ;  /* 0x0000e000ff047b82 */ /* 0x000e220000000a00 */
[----:B------:R-:W-:-:S04]  /*0600*/  IMAD R3, R2, UR14, R3 ;  /* 0x0000000e02037c24 */ /* 0x000fc8000f8e0203 */
[----:B0-----:R-:W-:-:S05]  /*0610*/  IMAD.WIDE.U32 R2, R3, 0x4, R4 ;  /* 0x0000000403027825 */ /* 0x001fca00078e0004 */
[----:B------:R-:W-:Y:S01]  /*0620*/  STG.E desc[UR8][R2.64], R21 ;  /* 0x0000001502007986 */ /* 0x000fe2000c101908 */
[----:B------:R-:W-:Y:S05]  /*0630*/  EXIT ;  /* 0x000000000000794d */ /* 0x000fea0003800000 */
.L_x_2:
[----:B------:R-:W-:-:S00]  /*0640*/  BRA `(.L_x_2) ;  /* 0xfffffffc00fc7947 */ /* 0x000fc0000383ffff */
[----:B------:R-:W-:-:S00]  /*0650*/  NOP ;  /* 0x0000000000007918 */ /* 0x000fc00000000000 */
        /* <DEDUP_REMOVED lines=10> */
.L_x_8:


//--------------------- .text._Z17naive_cuda_matmulPfS_S_jjj --------------------------
	.section	.text._Z17naive_cuda_matmulPfS_S_jjj,"ax",@progbits
	.align	128
        .global         _Z17naive_cuda_matmulPfS_S_jjj
        .type           _Z17naive_cuda_matmulPfS_S_jjj,@function
        .size           _Z17naive_cuda_matmulPfS_S_jjj,(.L_x_9 - _Z17naive_cuda_matmulPfS_S_jjj)
        .other          _Z17naive_cuda_matmulPfS_S_jjj,@"STO_CUDA_ENTRY STV_DEFAULT"
_Z17naive_cuda_matmulPfS_S_jjj:
.text._Z17naive_cuda_matmulPfS_S_jjj:
[----:B------:R-:W-:Y:S01]  /*0000*/  LDC R1, c[0x0][0x37c] ;  /* 0x0000df00ff017b82 */ /* 0x000fe20000000800 */
[----:B------:R-:W0:Y:S07]  /*0010*/  S2R R7, SR_TID.X ;  /* 0x0000000000077919 */ /* 0x000e2e0000002100 */
[----:B------:R-:W1:Y:S01]  /*0020*/  S2UR UR4, SR_CTAID.X ;  /* 0x00000000000479c3 */ /* 0x000e620000002500 */
[----:B------:R-:W2:Y:S01]  /*0030*/  LDCU UR7, c[0x0][0x398] ;  /* 0x00007300ff0777ac */ /* 0x000ea20008000800 */
[----:B------:R-:W3:Y:S06]  /*0040*/  S2R R5, SR_TID.Y ;  /* 0x0000000000057919 */ /* 0x000eec0000002200 */
[----:B------:R-:W3:Y:S01]  /*0050*/  LDC R2, c[0x0][0x364] ;  /* 0x0000d900ff027b82 */ /* 0x000ee20000000800 */
[----:B------:R-:W1:Y:S07]  /*0060*/  LDCU UR5, c[0x0][0x360] ;  /* 0x00006c00ff0577ac */ /* 0x000e6e0008000800 */
[----:B------:R-:W3:Y:S08]  /*0070*/  S2UR UR6, SR_CTAID.Y ;  /* 0x00000000000679c3 */ /* 0x000ef00000002600 */
[----:B------:R-:W4:Y:S01]  /*0080*/  LDC R0, c[0x0][0x3a0] ;  /* 0x0000e800ff007b82 */ /* 0x000f220000000800 */
[----:B-1----:R-:W-:-:S06]  /*0090*/  UIMAD UR4, UR4, UR5, URZ ;  /* 0x00000005040472a4 */ /* 0x002fcc000f8e02ff */
[----:B0-----:R-:W-:Y:S01]  /*00a0*/  IADD3 R3, PT, PT, R7, UR4, RZ ;  /* 0x0000000407037c10 */ /* 0x001fe2000fffe0ff */
[----:B---3--:R-:W-:-:S03]  /*00b0*/  IMAD R2, R2, UR6, R5 ;  /* 0x0000000602027c24 */ /* 0x008fc6000f8e0205 */
[----:B----4-:R-:W-:-:S04]  /*00c0*/  ISETP.GE.U32.AND P0, PT, R3, R0, PT ;  /* 0x000000000300720c */ /* 0x010fc80003f06070 */
[----:B--2---:R-:W-:-:S13]  /*00d0*/  ISETP.GE.U32.OR P0, PT, R2, UR7, P0 ;  /* 0x0000000702007c0c */ /* 0x004fda0008706470 */
[----:B------:R-:W-:Y:S05]  /*00e0*/  @P0 EXIT ;  /* 0x000000000000094d */ /* 0x000fea0003800000 */
[----:B------:R-:W0:Y:S01]  /*00f0*/  LDC R5, c[0x0][0x39c] ;  /* 0x0000e700ff057b82 */ /* 0x000e220000000800 */
[----:B------:R-:W1:Y:S01]  /*0100*/  LDCU.64 UR6, c[0x0][0x358] ;  /* 0x00006b00ff0677ac */ /* 0x000e620008000a00 */
[----:B------:R-:W-:Y:S01]  /*0110*/  HFMA2 R12, -RZ, RZ, 0, 0 ;  /* 0x00000000ff0c7431 */ /* 0x000fe200000001ff */
[----:B0-----:R-:W-:-:S13]  /*0120*/  ISETP.NE.AND P0, PT, R5, RZ, PT ;  /* 0x000000ff0500720c */ /* 0x001fda0003f05270 */
[----:B-1----:R-:W-:Y:S05]  /*0130*/  @!P0 BRA `(.L_x_3) ;  /* 0x0000000800448947 */ /* 0x002fea0003800000 */
[C---:B------:R-:W-:Y:S02]  /*0140*/  ISETP.GE.U32.AND P1, PT, R5.reuse, 0x8, PT ;  /* 0x000000080500780c */ /* 0x040fe40003f26070 */
[----:B------:R-:W-:Y:S02]  /*0150*/  LOP3.LUT R4, R5, 0x7, RZ, 0xc0, !PT ;  /* 0x0000000705047812 */ /* 0x000fe400078ec0ff */
[----:B------:R-:W-:Y:S02]  /*0160*/  MOV R12, RZ ;  /* 0x000000ff000c7202 */ /* 0x000fe40000000f00 */
[----:B------:R-:W-:Y:S02]  /*0170*/  ISETP.NE.AND P0, PT, R4, RZ, PT ;  /* 0x000000ff0400720c */ /* 0x000fe40003f05270 */
[----:B------:R-:W-:-:S05]  /*0180*/  MOV R6, RZ ;  /* 0x000000ff00067202 */ /* 0x000fca0000000f00 */
[----:B------:R-:W-:Y:S06]  /*0190*/  @!P1 BRA `(.L_x_4) ;  /* 0x0000000400249947 */ /* 0x000fec0003800000 */
[----:B------:R-:W-:Y:S01]  /*01a0*/  LOP3.LUT R6, R5, 0xfffffff8, RZ, 0xc0, !PT ;  /* 0xfffffff805067812 */ /* 0x000fe200078ec0ff */
[C---:B------:R-:W-:Y:S01]  /*01b0*/  IMAD R11, R0.reuse, 0x3, R3 ;  /* 0x00000003000b7824 */ /* 0x040fe200078e0203 */
[C---:B------:R-:W-:Y:S01]  /*01c0*/  IADD3 R7, PT, PT, R0.reuse, UR4, R7 ;  /* 0x0000000400077c10 */ /* 0x040fe2000fffe007 */
[C-C-:B------:R-:W-:Y:S01]  /*01d0*/  IMAD R15, R0.reuse, 0x5, R3.reuse ;  /* 0x00000005000f7824 */ /* 0x140fe200078e0203 */
[CC--:B------:R-:W-:Y:S01]  /*01e0*/  LEA R9, R0.reuse, R3.reuse, 0x1 ;  /* 0x0000000300097211 */ /* 0x0c0fe200078e08ff */
[C-C-:B------:R-:W-:Y:S01]  /*01f0*/  IMAD R25, R0.reuse, 0x6, R3.reuse ;  /* 0x0000000600197824 */ /* 0x140fe200078e0203 */
[C---:B------:R-:W-:Y:S01]  /*0200*/  LEA R13, R0.reuse, R3, 0x2 ;  /* 0x00000003000d7211 */ /* 0x040fe200078e10ff */
[----:B------:R-:W-:Y:S01]  /*0210*/  IMAD R27, R0, 0x7, R3 ;  /* 0x00000007001b7824 */ /* 0x000fe200078e0203 */
[----:B------:R-:W-:Y:S01]  /*0220*/  MOV R12, RZ ;  /* 0x000000ff000c7202 */ /* 0x000fe20000000f00 */
[----:B------:R-:W-:Y:S01]  /*0230*/  IMAD R8, R2, R5, 0x3 ;  /* 0x0000000302087424 */ /* 0x000fe200078e0205 */
[----:B------:R-:W-:-:S02]  /*0240*/  MOV R29, R3 ;  /* 0x00000003001d7202 */ /* 0x000fc40000000f00 */
[----:B------:R-:W-:-:S07]  /*0250*/  IADD3 R10, PT, PT, -R6, RZ, RZ ;  /* 0x000000ff060a7210 */ /* 0x000fce0007ffe1ff */
.L_x_5:
[----:B------:R-:W0:Y:S01]  /*0260*/  LDC.64 R20, c[0x0][0x388] ;  /* 0x0000e200ff147b82 */ /* 0x000e220000000a00 */
[----:B------:R-:W-:-:S07]  /*0270*/  IADD3 R23, PT, PT, R8, -0x3, RZ ;  /* 0xfffffffd08177810 */ /* 0x000fce0007ffe0ff */
[----:B------:R-:W1:Y:S01]  /*0280*/  LDC.64 R16, c[0x0][0x390] ;  /* 0x0000e400ff107b82 */ /* 0x000e620000000a00 */
[----:B0-----:R-:W-:-:S06]  /*0290*/  IMAD.WIDE.U32 R22, R23, 0x4, R20 ;  /* 0x0000000417167825 */ /* 0x001fcc00078e0014 */
[----:B------:R-:W2:Y:S01]  /*02a0*/  LDG.E R23, desc[UR6][R22.64] ;  /* 0x0000000616177981 */ /* 0x000ea2000c1e1900 */
[----:B-1----:R-:W-:-:S06]  /*02b0*/  IMAD.WIDE.U32 R18, R29, 0x4, R16 ;  /* 0x000000041d127825 */ /* 0x002fcc00078e0010 */
[----:B------:R-:W2:Y:S01]  /*02c0*/  LDG.E R18, desc[UR6][R18.64] ;  /* 0x0000000612127981 */ /* 0x000ea2000c1e1900 */
[C---:B------:R-:W-:Y:S02]  /*02d0*/  IADD3 R14, PT, PT, R8.reuse, -0x2, RZ ;  /* 0xfffffffe080e7810 */ /* 0x040fe40007ffe0ff */
[----:B------:R-:W-:Y:S01]  /*02e0*/  IADD3 R24, PT, PT, R8, -0x1, RZ ;  /* 0xffffffff08187810 */ /* 0x000fe20007ffe0ff */
[----:B--2---:R-:W-:Y:S02]  /*02f0*/  FFMA R12, R23, R18, R12 ;  /* 0x00000012170c7223 */ /* 0x004fe4000000000c */
[----:B------:R-:W-:-:S04]  /*0300*/  IMAD.WIDE.U32 R18, R14, 0x4, R20 ;  /* 0x000000040e127825 */ /* 0x000fc800078e0014 */
[----:B------:R-:W-:Y:S01]  /*0310*/  IMAD.WIDE.U32 R22, R7, 0x4, R16 ;  /* 0x0000000407167825 */ /* 0x000fe200078e0010 */
[----:B------:R0:W2:Y:S04]  /*0320*/  LDG.E R14, desc[UR6][R18.64] ;  /* 0x00000006120e7981 */ /* 0x0000a8000c1e1900 */
[----:B------:R1:W2:Y:S01]  /*0330*/  LDG.E R26, desc[UR6][R22.64] ;  /* 0x00000006161a7981 */ /* 0x0002a2000c1e1900 */
[----:B0-----:R-:W-:-:S04]  /*0340*/  IMAD.WIDE.U32 R18, R24, 0x4, R20 ;  /* 0x0000000418127825 */ /* 0x001fc800078e0014 */
[----:B-1----:R-:W-:Y:S01]  /*0350*/  IMAD.WIDE.U32 R22, R9, 0x4, R16 ;  /* 0x0000000409167825 */ /* 0x002fe200078e0010 */
[----:B------:R0:W3:Y:S04]  /*0360*/  LDG.E R24, desc[UR6][R18.64] ;  /* 0x0000000612187981 */ /* 0x0000e8000c1e1900 */
[----:B------:R1:W3:Y:S01]  /*0370*/  LDG.E R28, desc[UR6][R22.64] ;  /* 0x00000006161c7981 */ /* 0x0002e2000c1e1900 */
[----:B0-----:R-:W-:-:S04]  /*0380*/  IMAD.WIDE.U32 R18, R8, 0x4, R20 ;  /* 0x0000000408127825 */ /* 0x001fc800078e0014 */
[----:B-1----:R-:W-:-:S04]  /*0390*/  IMAD.WIDE.U32 R22, R11, 0x4, R16 ;  /* 0x000000040b167825 */ /* 0x002fc800078e0010 */
[----:B--2---:R-:W-:Y:S02]  /*03a0*/  FFMA R12, R14, R26, R12 ;  /* 0x0000001a0e0c7223 */ /* 0x004fe4000000000c */
[----:B------:R-:W2:Y:S04]  /*03b0*/  LDG.E R14, desc[UR6][R18.64] ;  /* 0x00000006120e7981 */ /* 0x000ea8000c1e1900 */
[----:B------:R0:W2:Y:S01]  /*03c0*/  LDG.E R26, desc[UR6][R22.64] ;  /* 0x00000006161a7981 */ /* 0x0000a2000c1e1900 */
[----:B---3--:R-:W-:Y:S01]  /*03d0*/  FFMA R12, R24, R28, R12 ;  /* 0x0000001c180c7223 */ /* 0x008fe2000000000c */
[----:B------:R-:W-:Y:S01]  /*03e0*/  IADD3 R24, PT, PT, R8, 0x1, RZ ;  /* 0x0000000108187810 */ /* 0x000fe20007ffe0ff */
[----:B0-----:R-:W-:-:S04]  /*03f0*/  IMAD.WIDE.U32 R22, R13, 0x4, R16 ;  /* 0x000000040d167825 */ /* 0x001fc800078e0010 */
[----:B------:R-:W-:Y:S01]  /*0400*/  IMAD.WIDE.U32 R18, R24, 0x4, R20 ;  /* 0x0000000418127825 */ /* 0x000fe200078e0014 */
[----:B------:R-:W3:Y:S04]  /*0410*/  LDG.E R28, desc[UR6][R22.64] ;  /* 0x00000006161c7981 */ /* 0x000ee8000c1e1900 */
[----:B------:R0:W3:Y:S01]  /*0420*/  LDG.E R24, desc[UR6][R18.64] ;  /* 0x0000000612187981 */ /* 0x0000e2000c1e1900 */
[----:B--2---:R-:W-:Y:S01]  /*0430*/  FFMA R12, R14, R26, R12 ;  /* 0x0000001a0e0c7223 */ /* 0x004fe2000000000c */
[C---:B------:R-:W-:Y:S02]  /*0440*/  IADD3 R26, PT, PT, R8.reuse, 0x3, RZ ;  /* 0x00000003081a7810 */ /* 0x040fe40007ffe0ff */
[----:B------:R-:W-:-:S03]  /*0450*/  IADD3 R14, PT, PT, R8, 0x2, RZ ;  /* 0x00000002080e7810 */ /* 0x000fc60007ffe0ff */
[----:B0-----:R-:W-:Y:S01]  /*0460*/  IMAD.WIDE.U32 R18, R26, 0x4, R20 ;  /* 0x000000041a127825 */ /* 0x001fe200078e0014 */
[----:B------:R-:W-:-:S03]  /*0470*/  IADD3 R26, PT, PT, R8, 0x4, RZ ;  /* 0x00000004081a7810 */ /* 0x000fc60007ffe0ff */
[--C-:B------:R-:W-:Y:S02]  /*0480*/  IMAD.WIDE.U32 R22, R14, 0x4, R20.reuse ;  /* 0x000000040e167825 */ /* 0x100fe400078e0014 */
[----:B------:R0:W2:Y:S02]  /*0490*/  LDG.E R14, desc[UR6][R18.64] ;  /* 0x00000006120e7981 */ /* 0x0000a4000c1e1900 */
[----:B------:R-:W-:-:S04]  /*04a0*/  IMAD.WIDE.U32 R20, R26, 0x4, R20 ;  /* 0x000000041a147825 */ /* 0x000fc800078e0014 */
[----:B---3--:R-:W-:Y:S02]  /*04b0*/  FFMA R12, R24, R28, R12 ;  /* 0x0000001c180c7223 */ /* 0x008fe4000000000c */
[----:B------:R-:W3:Y:S01]  /*04c0*/  LDG.E R21, desc[UR6][R20.64] ;  /* 0x0000000614157981 */ /* 0x000ee2000c1e1900 */
[----:B0-----:R-:W-:-:S03]  /*04d0*/  IMAD.WIDE.U32 R18, R15, 0x4, R16 ;  /* 0x000000040f127825 */ /* 0x001fc600078e0010 */
[----:B------:R0:W4:Y:S04]  /*04e0*/  LDG.E R24, desc[UR6][R22.64] ;  /* 0x0000000616187981 */ /* 0x000128000c1e1900 */
[----:B------:R-:W4:Y:S01]  /*04f0*/  LDG.E R26, desc[UR6][R18.64] ;  /* 0x00000006121a7981 */ /* 0x000f22000c1e1900 */
[----:B0-----:R-:W-:-:S04]  /*0500*/  IMAD.WIDE.U32 R22, R25, 0x4, R16 ;  /* 0x0000000419167825 */ /* 0x001fc800078e0010 */
[----:B------:R-:W-:Y:S01]  /*0510*/  IMAD.WIDE.U32 R16, R27, 0x4, R16 ;  /* 0x000000041b107825 */ /* 0x000fe200078e0010 */
[----:B------:R-:W2:Y:S05]  /*0520*/  LDG.E R28, desc[UR6][R22.64] ;  /* 0x00000006161c7981 */ /* 0x000eaa000c1e1900 */
[----:B------:R-:W3:Y:S01]  /*0530*/  LDG.E R16, desc[UR6][R16.64] ;  /* 0x0000000610107981 */ /* 0x000ee2000c1e1900 */
[----:B------:R-:W-:-:S04]  /*0540*/  IADD3 R10, PT, PT, R10, 0x8, RZ ;  /* 0x000000080a0a7810 */ /* 0x000fc80007ffe0ff */
[----:B------:R-:W-:Y:S02]  /*0550*/  ISETP.NE.AND P1, PT, R10, RZ, PT ;  /* 0x000000ff0a00720c */ /* 0x000fe40003f25270 */
[----:B------:R-:W-:Y:S02]  /*0560*/  IADD3 R8, PT, PT, R8, 0x8, RZ ;  /* 0x0000000808087810 */ /* 0x000fe40007ffe0ff */
[C---:B------:R-:W-:Y:S02]  /*0570*/  LEA R7, R0.reuse, R7, 0x3 ;  /* 0x0000000700077211 */ /* 0x040fe400078e18ff */
[C---:B------:R-:W-:Y:S02]  /*0580*/  LEA R9, R0.reuse, R9, 0x3 ;  /* 0x0000000900097211 */ /* 0x040fe400078e18ff */
[C---:B------:R-:W-:Y:S02]  /*0590*/  LEA R11, R0.reuse, R11, 0x3 ;  /* 0x0000000b000b7211 */ /* 0x040fe400078e18ff */
[----:B------:R-:W-:-:S02]  /*05a0*/  LEA R13, R0, R13, 0x3 ;  /* 0x0000000d000d7211 */ /* 0x000fc400078e18ff */
[C---:B------:R-:W-:Y:S02]  /*05b0*/  LEA R15, R0.reuse, R15, 0x3 ;  /* 0x0000000f000f7211 */ /* 0x040fe400078e18ff */
[C---:B------:R-:W-:Y:S02]  /*05c0*/  LEA R25, R0.reuse, R25, 0x3 ;  /* 0x0000001900197211 */ /* 0x040fe400078e18ff */
[C---:B------:R-:W-:Y:S02]  /*05d0*/  LEA R27, R0.reuse, R27, 0x3 ;  /* 0x0000001b001b7211 */ /* 0x040fe400078e18ff */
[----:B------:R-:W-:Y:S01]  /*05e0*/  LEA R29, R0, R29, 0x3 ;  /* 0x0000001d001d7211 */ /* 0x000fe200078e18ff */
[----:B----4-:R-:W-:-:S04]  /*05f0*/  FFMA R12, R24, R26, R12 ;  /* 0x0000001a180c7223 */ /* 0x010fc8000000000c */
[----:B--2---:R-:W-:-:S04]  /*0600*/  FFMA R12, R14, R28, R12 ;  /* 0x0000001c0e0c7223 */ /* 0x004fc8000000000c */
[----:B---3--:R-:W-:Y:S01]  /*0610*/  FFMA R12, R21, R16, R12 ;  /* 0x00000010150c7223 */ /* 0x008fe2000000000c */
[----:B------:R-:W-:Y:S06]  /*0620*/  @P1 BRA `(.L_x_5) ;  /* 0xfffffffc000c1947 */ /* 0x000fec000383ffff */
.L_x_4:
[----:B------:R-:W-:Y:S05]  /*0630*/  @!P0 BRA `(.L_x_3) ;  /* 0x0000000400048947 */ /* 0x000fea0003800000 */
[----:B------:R-:W-:Y:S02]  /*0640*/  ISETP.GE.U32.AND P0, PT, R4, 0x4, PT ;  /* 0x000000040400780c */ /* 0x000fe40003f06070 */
[----:B------:R-:W-:-:S04]  /*0650*/  LOP3.LUT R13, R5, 0x3, RZ, 0xc0, !PT ;  /* 0x00000003050d7812 */ /* 0x000fc800078ec0ff */
[----:B------:R-:W-:-:S07]  /*0660*/  ISETP.NE.AND P1, PT, R13, RZ, PT ;  /* 0x000000ff0d00720c */ /* 0x000fce0003f25270 */
[----:B------:R-:W-:Y:S06]  /*0670*/  @!P0 BRA `(.L_x_6) ;  /* 0x00000000007c8947 */ /* 0x000fec0003800000 */
[----:B------:R-:W0:Y:S01]  /*0680*/  LDC.64 R8, c[0x0][0x390] ;  /* 0x0000e400ff087b82 */ /* 0x000e220000000a00 */
[----:B------:R-:W-:Y:S02]  /*0690*/  IMAD R15, R2, R5, R6 ;  /* 0x00000005020f7224 */ /* 0x000fe400078e0206 */
[----:B------:R-:W-:-:S03]  /*06a0*/  IMAD R17, R6, R0, R3 ;  /* 0x0000000006117224 */ /* 0x000fc600078e0203 */
[C---:B------:R-:W-:Y:S02]  /*06b0*/  IADD3 R23, PT, PT, R15.reuse, 0x1, RZ ;  /* 0x000000010f177810 */ /* 0x040fe40007ffe0ff */
[----:B------:R-:W1:Y:S01]  /*06c0*/  LDC.64 R10, c[0x0][0x388] ;  /* 0x0000e200ff0a7b82 */ /* 0x000e620000000a00 */
[C---:B------:R-:W-:Y:S02]  /*06d0*/  IADD3 R27, PT, PT, R15.reuse, 0x2, RZ ;  /* 0x000000020f1b7810 */ /* 0x040fe40007ffe0ff */
[----:B------:R-:W-:Y:S01]  /*06e0*/  IADD3 R4, PT, PT, R15, 0x3, RZ ;  /* 0x000000030f047810 */ /* 0x000fe20007ffe0ff */
[C---:B0-----:R-:W-:Y:S01]  /*06f0*/  IMAD.WIDE.U32 R20, R17.reuse, 0x4, R8 ;  /* 0x0000000411147825 */ /* 0x041fe200078e0008 */
[----:B------:R-:W-:-:S04]  /*0700*/  IADD3 R17, PT, PT, R17, R0, RZ ;  /* 0x0000000011117210 */ /* 0x000fc80007ffe0ff */
[-C--:B------:R-:W-:Y:S01]  /*0710*/  IADD3 R29, PT, PT, R17, R0.reuse, RZ ;  /* 0x00000000111d7210 */ /* 0x080fe20007ffe0ff */
[--C-:B-1----:R-:W-:Y:S01]  /*0720*/  IMAD.WIDE.U32 R24, R15, 0x4, R10.reuse ;  /* 0x000000040f187825 */ /* 0x102fe200078e000a */
[----:B------:R-:W2:Y:S03]  /*0730*/  LDG.E R20, desc[UR6][R20.64] ;  /* 0x0000000614147981 */ /* 0x000ea6000c1e1900 */
[----:B------:R-:W-:Y:S01]  /*0740*/  IMAD.WIDE.U32 R22, R23, 0x4, R10 ;  /* 0x0000000417167825 */ /* 0x000fe200078e000a */
[----:B------:R-:W2:Y:S03]  /*0750*/  LDG.E R7, desc[UR6][R24.64] ;  /* 0x0000000618077981 */ /* 0x000ea6000c1e1900 */
[----:B------:R-:W-:Y:S02]  /*0760*/  IMAD.WIDE.U32 R18, R17, 0x4, R8 ;  /* 0x0000000411127825 */ /* 0x000fe400078e0008 */
[----:B------:R-:W3:Y:S02]  /*0770*/  LDG.E R22, desc[UR6][R22.64] ;  /* 0x0000000616167981 */ /* 0x000ee4000c1e1900 */
[----:B------:R-:W-:Y:S01]  /*0780*/  IMAD.WIDE.U32 R14, R27, 0x4, R10 ;  /* 0x000000041b0e7825 */ /* 0x000fe200078e000a */
[C---:B------:R-:W-:Y:S01]  /*0790*/  IADD3 R27, PT, PT, R29.reuse, R0, RZ ;  /* 0x000000001d1b7210 */ /* 0x040fe20007ffe0ff */
[----:B------:R-:W3:Y:S02]  /*07a0*/  LDG.E R19, desc[UR6][R18.64] ;  /* 0x0000000612137981 */ /* 0x000ee4000c1e1900 */
[----:B------:R-:W-:-:S02]  /*07b0*/  IMAD.WIDE.U32 R16, R29, 0x4, R8 ;  /* 0x000000041d107825 */ /* 0x000fc400078e0008 */
[----:B------:R-:W4:Y:S02]  /*07c0*/  LDG.E R14, desc[UR6][R14.64] ;  /* 0x000000060e0e7981 */ /* 0x000f24000c1e1900 */
[----:B------:R-:W-:Y:S02]  /*07d0*/  IMAD.WIDE.U32 R10, R4, 0x4, R10 ;  /* 0x00000004040a7825 */ /* 0x000fe400078e000a */
[----:B------:R-:W4:Y:S02]  /*07e0*/  LDG.E R16, desc[UR6][R16.64] ;  /* 0x0000000610107981 */ /* 0x000f24000c1e1900 */
[----:B------:R-:W-:Y:S02]  /*07f0*/  IMAD.WIDE.U32 R8, R27, 0x4, R8 ;  /* 0x000000041b087825 */ /* 0x000fe400078e0008 */
[----:B------:R-:W5:Y:S04]  /*0800*/  LDG.E R10, desc[UR6][R10.64] ;  /* 0x000000060a0a7981 */ /* 0x000f68000c1e1900 */
[----:B------:R-:W5:Y:S01]  /*0810*/  LDG.E R8, desc[UR6][R8.64] ;  /* 0x0000000608087981 */ /* 0x000f62000c1e1900 */
[----:B------:R-:W-:Y:S01]  /*0820*/  IADD3 R6, PT, PT, R6, 0x4, RZ ;  /* 0x0000000406067810 */ /* 0x000fe20007ffe0ff */
[----:B--2---:R-:W-:-:S04]  /*0830*/  FFMA R7, R7, R20, R12 ;  /* 0x0000001407077223 */ /* 0x004fc8000000000c */
[----:B---3--:R-:W-:-:S04]  /*0840*/  FFMA R7, R22, R19, R7 ;  /* 0x0000001316077223 */ /* 0x008fc80000000007 */
[----:B----4-:R-:W-:-:S04]  /*0850*/  FFMA R7, R14, R16, R7 ;  /* 0x000000100e077223 */ /* 0x010fc80000000007 */
[----:B-----5:R-:W-:-:S07]  /*0860*/  FFMA R12, R10, R8, R7 ;  /* 0x000000080a0c7223 */ /* 0x020fce0000000007 */
.L_x_6:
[----:B------:R-:W-:Y:S05]  /*0870*/  @!P1 BRA `(.L_x_3) ;  /* 0x0000000000749947 */ /* 0x000fea0003800000 */
[----:B------:R-:W-:Y:S02]  /*0880*/  ISETP.NE.AND P0, PT, R13, 0x1, PT ;  /* 0x000000010d00780c */ /* 0x000fe40003f05270 */
[----:B------:R-:W-:-:S04]  /*0890*/  LOP3.LUT R4, R5, 0x1, RZ, 0xc0, !PT ;  /* 0x0000000105047812 */ /* 0x000fc800078ec0ff */
[----:B------:R-:W-:-:S07]  /*08a0*/  ISETP.NE.U32.AND P1, PT, R4, 0x1, PT ;  /* 0x000000010400780c */ /* 0x000fce0003f25070 */
[----:B------:R-:W0:Y:S01]  /*08b0*/  @P0 LDC.64 R14, c[0x0][0x390] ;  /* 0x0000e400ff0e0b82 */ /* 0x000e220000000a00 */
[----:B------:R-:W-:Y:S02]  /*08c0*/  @P0 IMAD R7, R2, R5, R6 ;  /* 0x0000000502070224 */ /* 0x000fe400078e0206 */
[CC--:B------:R-:W-:Y:S01]  /*08d0*/  @P0 IMAD R17, R6.reuse, R0.reuse, R3 ;  /* 0x0000000006110224 */ /* 0x0c0fe200078e0203 */
[----:B------:R-:W-:Y:S02]  /*08e0*/  @P0 IADD3 R6, PT, PT, R6, 0x2, RZ ;  /* 0x0000000206060810 */ /* 0x000fe40007ffe0ff */
[----:B------:R-:W-:Y:S02]  /*08f0*/  @P0 IADD3 R13, PT, PT, R7, 0x1, RZ ;  /* 0x00000001070d0810 */ /* 0x000fe40007ffe0ff */
[----:B------:R-:W1:Y:S01]  /*0900*/  @P0 LDC.64 R18, c[0x0][0x388] ;  /* 0x0000e200ff120b82 */ /* 0x000e620000000a00 */
[----:B------:R-:W-:-:S07]  /*0910*/  @P0 IADD3 R23, PT, PT, R17, R0, RZ ;  /* 0x0000000011170210 */ /* 0x000fce0007ffe0ff */
[----:B------:R-:W2:Y:S08]  /*0920*/  @!P1 LDC.64 R8, c[0x0][0x388] ;  /* 0x0000e200ff089b82 */ /* 0x000eb00000000a00 */
[----:B------:R-:W3:Y:S01]  /*0930*/  @!P1 LDC.64 R10, c[0x0][0x390] ;  /* 0x0000e400ff0a9b82 */ /* 0x000ee20000000a00 */
[----:B0-----:R-:W-:-:S04]  /*0940*/  @P0 IMAD.WIDE.U32 R16, R17, 0x4, R14 ;  /* 0x0000000411100825 */ /* 0x001fc800078e000e */
[----:B------:R-:W-:Y:S02]  /*0950*/  @P0 IMAD.WIDE.U32 R14, R23, 0x4, R14 ;  /* 0x00000004170e0825 */ /* 0x000fe400078e000e */
[----:B------:R-:W4:Y:S02]  /*0960*/  @P0 LDG.E R16, desc[UR6][R16.64] ;  /* 0x0000000610100981 */ /* 0x000f24000c1e1900 */
[--C-:B-1----:R-:W-:Y:S02]  /*0970*/  @P0 IMAD.WIDE.U32 R20, R7, 0x4, R18.reuse ;  /* 0x0000000407140825 */ /* 0x102fe400078e0012 */
[----:B------:R-:W5:Y:S02]  /*0980*/  @P0 LDG.E R14, desc[UR6][R14.64] ;  /* 0x000000060e0e0981 */ /* 0x000f64000c1e1900 */
[----:B------:R-:W-:Y:S02]  /*0990*/  @P0 IMAD.WIDE.U32 R18, R13, 0x4, R18 ;  /* 0x000000040d120825 */ /* 0x000fe400078e0012 */
[----:B------:R-:W4:Y:S02]  /*09a0*/  @P0 LDG.E R7, desc[UR6][R20.64] ;  /* 0x0000000614070981 */ /* 0x000f24000c1e1900 */
[----:B------:R-:W-:-:S02]  /*09b0*/  @!P1 IMAD R5, R2, R5, R6 ;  /* 0x0000000502059224 */ /* 0x000fc400078e0206 */
[----:B------:R-:W-:Y:S01]  /*09c0*/  @!P1 IMAD R13, R6, R0, R3 ;  /* 0x00000000060d9224 */ /* 0x000fe200078e0203 */
[----:B------:R-:W5:Y:S01]  /*09d0*/  @P0 LDG.E R18, desc[UR6][R18.64] ;  /* 0x0000000612120981 */ /* 0x000f62000c1e1900 */
[----:B--2---:R-:W-:-:S04]  /*09e0*/  @!P1 IMAD.WIDE.U32 R8, R5, 0x4, R8 ;  /* 0x0000000405089825 */ /* 0x004fc800078e0008 */
[----:B---3--:R-:W-:Y:S02]  /*09f0*/  @!P1 IMAD.WIDE.U32 R10, R13, 0x4, R10 ;  /* 0x000000040d0a9825 */ /* 0x008fe400078e000a */
[----:B------:R-:W2:Y:S04]  /*0a00*/  @!P1 LDG.E R9, desc[UR6][R8.64] ;  /* 0x0000000608099981 */ /* 0x000ea8000c1e1900 */
[----:B------:R-:W2:Y:S01]  /*0a10*/  @!P1 LDG.E R10, desc[UR6][R10.64] ;  /* 0x000000060a0a9981 */ /* 0x000ea2000c1e1900 */
[----:B----4-:R-:W-:-:S04]  /*0a20*/  @P0 FFMA R7, R7, R16, R12 ;  /* 0x0000001007070223 */ /* 0x010fc8000000000c */
[----:B-----5:R-:W-:-:S04]  /*0a30*/  @P0 FFMA R12, R18, R14, R7 ;  /* 0x0000000e120c0223 */ /* 0x020fc80000000007 */
[----:B--2---:R-:W-:-:S07]  /*0a40*/  @!P1 FFMA R12, R9, R10, R12 ;  /* 0x0000000a090c9223 */ /* 0x004fce000000000c */
.L_x_3:
[----:B------:R-:W0:Y:S01]  /*0a50*/  LDC.64 R4, c[0x0][0x380] ;  /* 0x0000e000ff047b82 */ /* 0x000e220000000a00 */
[----:B------:R-:W-:-:S04]  /*0a60*/  IMAD R3, R2, R0, R3 ;  /* 0x0000000002037224 */ /* 0x000fc800078e0203 */
[----:B0-----:R-:W-:-:S05]  /*0a70*/  IMAD.WIDE.U32 R2, R3, 0x4, R4 ;  /* 0x0000000403027825 */ /* 0x001fca00078e0004 */
[----:B------:R-:W-:Y:S01]  /*0a80*/  STG.E desc[UR6][R2.64], R12 ;  /* 0x0000000c02007986 */ /* 0x000fe2000c101906 */
[----:B------:R-:W-:Y:S05]  /*0a90*/  EXIT ;  /* 0x000000000000794d */ /* 0x000fea0003800000 */
.L_x_7:
        /* <DEDUP_REMOVED lines=14> */
.L_x_9:


//--------------------- .nv.shared._Z17tiled_cuda_matmulPfS_S_jjj --------------------------
	.section	.nv.shared._Z17tiled_cuda_matmulPfS_S_jjj,"aw",@nobits
	.sectionflags	@""
	.align	4
.nv.shared._Z17tiled_cuda_matmulPfS_S_jjj:
	.zero		3072


//--------------------- .nv.shared.reserved.0     --------------------------
	.section	.nv.shared.reserved.0,"aw",@nobits
	.weak		__nv_reservedSMEM_offset_0_alias
	.size		__nv_reservedSMEM_offset_0_alias, 0, 64
	.other		__nv_reservedSMEM_offset_0_alias,@"STO_CUDA_RESERVED_SHARED STV_DEFAULT"
__nv_reservedSMEM_offset_0_alias:
	.zero		0
	.zero		64


//--------------------- .nv.constant0._Z17tiled_cuda_matmulPfS_S_jjj --------------------------
	.section	.nv.constant0._Z17tiled_cuda_matmulPfS_S_jjj,"a",@progbits
	.sectionflags	@""
	.align	4
.nv.constant0._Z17tiled_cuda_matmulPfS_S_jjj:
	.zero		932


//--------------------- .nv.constant0._Z17naive_cuda_matmulPfS_S_jjj --------------------------
	.section	.nv.constant0._Z17naive_cuda_matmulPfS_S_jjj,"a",@progbits
	.sectionflags	@""
	.align	4
.nv.constant0._Z17naive_cuda_matmulPfS_S_jjj:
	.zero		932


//--------------------- SYMBOLS --------------------------

	.type		.nv.reservedSmem.offset0,@object
	.size		.nv.reservedSmem.offset0,0x4
	.type		.nv.reservedSmem.cap,@object
	.size		.nv.reservedSmem.cap,0x4
